//
// Generated by NVIDIA NVVM Compiler
//
// Compiler Build ID: CL-36424714
// Cuda compilation tools, release 13.0, V13.0.88
// Based on NVVM 20.0.0
//

.version 9.0
.target sm_100
.address_size 64

	// .globl	_Z4swapiPdiiiPii

.visible .entry _Z4swapiPdiiiPii(
	.param .u32 _Z4swapiPdiiiPii_param_0,
	.param .u64 .ptr .align 1 _Z4swapiPdiiiPii_param_1,
	.param .u32 _Z4swapiPdiiiPii_param_2,
	.param .u32 _Z4swapiPdiiiPii_param_3,
	.param .u32 _Z4swapiPdiiiPii_param_4,
	.param .u64 .ptr .align 1 _Z4swapiPdiiiPii_param_5,
	.param .u32 _Z4swapiPdiiiPii_param_6
)
{
	.reg .pred 	%p<13>;
	.reg .b32 	%r<38>;
	.reg .b64 	%rd<25>;
	.reg .b64 	%fd<5>;

	ld.param.u32 	%r21, [_Z4swapiPdiiiPii_param_0];
	ld.param.u64 	%rd5, [_Z4swapiPdiiiPii_param_1];
	ld.param.u32 	%r22, [_Z4swapiPdiiiPii_param_2];
	ld.param.u32 	%r23, [_Z4swapiPdiiiPii_param_3];
	ld.param.u32 	%r35, [_Z4swapiPdiiiPii_param_4];
	ld.param.u64 	%rd6, [_Z4swapiPdiiiPii_param_5];
	ld.param.u32 	%r25, [_Z4swapiPdiiiPii_param_6];
	cvta.to.global.u64 	%rd1, %rd5;
	cvta.to.global.u64 	%rd2, %rd6;
	mov.u32 	%r26, %ctaid.x;
	setp.ne.s32 	%p1, %r26, 0;
	@%p1 bra 	$L__BB0_18;
	setp.lt.s32 	%p2, %r25, 1;
	@%p2 bra 	$L__BB0_10;
	setp.gt.s32 	%p8, %r23, %r35;
	@%p8 bra 	$L__BB0_18;
	add.s32 	%r32, %r23, -1;
	mov.u32 	%r2, %tid.x;
	mov.u32 	%r3, %ntid.x;
	mov.u32 	%r33, %r32;
$L__BB0_4:
	mul.wide.s32 	%rd17, %r33, 4;
	add.s64 	%rd18, %rd2, %rd17;
	ld.global.u32 	%r6, [%rd18];
	add.s32 	%r29, %r6, -1;
	setp.eq.s32 	%p9, %r29, %r32;
	@%p9 bra 	$L__BB0_9;
	setp.ge.s32 	%p10, %r2, %r21;
	@%p10 bra 	$L__BB0_8;
	cvt.s64.s32 	%rd3, %r6;
	mov.u32 	%r34, %r2;
$L__BB0_7:
	mul.lo.s32 	%r30, %r34, %r22;
	add.s32 	%r31, %r30, %r32;
	mul.wide.s32 	%rd19, %r31, 8;
	add.s64 	%rd20, %rd1, %rd19;
	ld.global.f64 	%fd3, [%rd20];
	cvt.s64.s32 	%rd21, %r30;
	add.s64 	%rd22, %rd21, %rd3;
	shl.b64 	%rd23, %rd22, 3;
	add.s64 	%rd24, %rd1, %rd23;
	ld.global.f64 	%fd4, [%rd24+-8];
	st.global.f64 	[%rd20], %fd4;
	st.global.f64 	[%rd24+-8], %fd3;
	add.s32 	%r34, %r34, %r3;
	setp.lt.s32 	%p11, %r34, %r21;
	@%p11 bra 	$L__BB0_7;
$L__BB0_8:
	bar.sync 	0;
$L__BB0_9:
	add.s32 	%r33, %r33, %r25;
	add.s32 	%r32, %r32, 1;
	setp.eq.s32 	%p12, %r32, %r35;
	@%p12 bra 	$L__BB0_18;
	bra.uni 	$L__BB0_4;
$L__BB0_10:
	setp.lt.s32 	%p3, %r35, %r23;
	@%p3 bra 	$L__BB0_18;
	mov.u32 	%r11, %tid.x;
	mov.u32 	%r12, %ntid.x;
	sub.s32 	%r27, 1, %r35;
	mul.lo.s32 	%r36, %r25, %r27;
$L__BB0_12:
	mul.wide.s32 	%rd7, %r36, 4;
	add.s64 	%rd8, %rd2, %rd7;
	ld.global.u32 	%r16, [%rd8];
	setp.eq.s32 	%p4, %r16, %r35;
	@%p4 bra 	$L__BB0_17;
	setp.ge.s32 	%p5, %r11, %r21;
	@%p5 bra 	$L__BB0_16;
	cvt.s64.s32 	%rd4, %r16;
	cvt.s64.s32 	%rd10, %r35;
	mov.u32 	%r37, %r11;
$L__BB0_15:
	mul.lo.s32 	%r28, %r37, %r22;
	cvt.s64.s32 	%rd9, %r28;
	add.s64 	%rd11, %rd9, %rd10;
	shl.b64 	%rd12, %rd11, 3;
	add.s64 	%rd13, %rd1, %rd12;
	ld.global.f64 	%fd1, [%rd13+-8];
	add.s64 	%rd14, %rd4, %rd9;
	shl.b64 	%rd15, %rd14, 3;
	add.s64 	%rd16, %rd1, %rd15;
	ld.global.f64 	%fd2, [%rd16+-8];
	st.global.f64 	[%rd13+-8], %fd2;
	st.global.f64 	[%rd16+-8], %fd1;
	add.s32 	%r37, %r37, %r12;
	setp.lt.s32 	%p6, %r37, %r21;
	@%p6 bra 	$L__BB0_15;
$L__BB0_16:
	bar.sync 	0;
$L__BB0_17:
	add.s32 	%r36, %r36, %r25;
	setp.gt.s32 	%p7, %r35, %r23;
	add.s32 	%r35, %r35, -1;
	@%p7 bra 	$L__BB0_12;
$L__BB0_18:
	ret;

}


// ===== COMPILED SASS (sm_100) =====

	.target	sm_100

	.elftype	@"ET_EXEC"


//--------------------- .note.nv.tkinfo           --------------------------
	.section	.note.nv.tkinfo,"",@"SHT_NOTE"
	.sectionflags	@"SHF_NOTE_NV_TKINFO"
	.tkinfo
        /*0018*/ 	.word	0x00000002
        /*0030*/ 	.string	""
        /*0030*/ 	.string	"ptxas"
        /*0030*/ 	.string	"Cuda compilation tools, release 13.0, V13.0.88"
        /*0030*/ 	.string	"Build cuda_13.0.r13.0/compiler.36424714_0"
        /*0030*/ 	.string	"-arch sm_100 -m 64 "



//--------------------- .note.nv.cuinfo           --------------------------
	.section	.note.nv.cuinfo,"",@"SHT_NOTE"
	.sectionflags	@"SHF_NOTE_NV_CUINFO"
        /*0018*/ 	.short	0x0002
        /*001a*/ 	.short	0x0064
        /*001c*/ 	.short	0x0082
	.zero		2


//--------------------- .nv.info                  --------------------------
	.section	.nv.info,"",@"SHT_CUDA_INFO"
	.align	4


	//----- nvinfo : EIATTR_REGCOUNT
	.align		4
        /*0000*/ 	.byte	0x04, 0x2f
        /*0002*/ 	.short	(.L_1 - .L_0)
	.align		4
.L_0:
        /*0004*/ 	.word	index@(_Z4swapiPdiiiPii)
        /*0008*/ 	.word	0x00000015


	//----- nvinfo : EIATTR_FRAME_SIZE
	.align		4
.L_1:
        /*000c*/ 	.byte	0x04, 0x11
        /*000e*/ 	.short	(.L_3 - .L_2)
	.align		4
.L_2:
        /*0010*/ 	.word	index@(_Z4swapiPdiiiPii)
        /*0014*/ 	.word	0x00000000


	//----- nvinfo : EIATTR_MIN_STACK_SIZE
	.align		4
.L_3:
        /*0018*/ 	.byte	0x04, 0x12
        /*001a*/ 	.short	(.L_5 - .L_4)
	.align		4
.L_4:
        /*001c*/ 	.word	index@(_Z4swapiPdiiiPii)
        /*0020*/ 	.word	0x00000000
.L_5:


//--------------------- .nv.compat                --------------------------
	.section	.nv.compat,"",@"SHT_CUDA_COMPAT_INFO"
	.align	4
        /*0000*/ 	.byte	0x02, 0x09, 0x00, 0x00, 0x02, 0x02, 0x01, 0x00, 0x02, 0x05, 0x05, 0x00, 0x03, 0x07, 0x01, 0x01
        /*0010*/ 	.byte	0x02, 0x03, 0x00, 0x00, 0x02, 0x06, 0x01, 0x00, 0x04, 0x0b, 0x08, 0x00, 0x09, 0x00, 0x00, 0x00
        /*0020*/ 	.byte	0x00, 0x00, 0x00, 0x00


//--------------------- .nv.info._Z4swapiPdiiiPii --------------------------
	.section	.nv.info._Z4swapiPdiiiPii,"",@"SHT_CUDA_INFO"
	.sectionflags	@""
	.align	4


	//----- nvinfo : EIATTR_CUDA_API_VERSION
	.align		4
        /*0000*/ 	.byte	0x04, 0x37
        /*0002*/ 	.short	(.L_7 - .L_6)
.L_6:
        /*0004*/ 	.word	0x00000082


	//----- nvinfo : EIATTR_KPARAM_INFO
	.align		4
.L_7:
        /*0008*/ 	.byte	0x04, 0x17
        /*000a*/ 	.short	(.L_9 - .L_8)
.L_8:
        /*000c*/ 	.word	0x00000000
        /*0010*/ 	.short	0x0006
        /*0012*/ 	.short	0x0028
        /*0014*/ 	.byte	0x00, 0xf0, 0x11, 0x00


	//----- nvinfo : EIATTR_KPARAM_INFO
	.align		4
.L_9:
        /*0018*/ 	.byte	0x04, 0x17
        /*001a*/ 	.short	(.L_11 - .L_10)
.L_10:
        /*001c*/ 	.word	0x00000000
        /*0020*/ 	.short	0x0005
        /*0022*/ 	.short	0x0020
        /*0024*/ 	.byte	0x00, 0xf5, 0x21, 0x00


	//----- nvinfo : EIATTR_KPARAM_INFO
	.align		4
.L_11:
        /*0028*/ 	.byte	0x04, 0x17
        /*002a*/ 	.short	(.L_13 - .L_12)
.L_12:
        /*002c*/ 	.word	0x00000000
        /*0030*/ 	.short	0x0004
        /*0032*/ 	.short	0x0018
        /*0034*/ 	.byte	0x00, 0xf0, 0x11, 0x00


	//----- nvinfo : EIATTR_KPARAM_INFO
	.align		4
.L_13:
        /*0038*/ 	.byte	0x04, 0x17
        /*003a*/ 	.short	(.L_15 - .L_14)
.L_14:
        /*003c*/ 	.word	0x00000000
        /*0040*/ 	.short	0x0003
        /*0042*/ 	.short	0x0014
        /*0044*/ 	.byte	0x00, 0xf0, 0x11, 0x00


	//----- nvinfo : EIATTR_KPARAM_INFO
	.align		4
.L_15:
        /*0048*/ 	.byte	0x04, 0x17
        /*004a*/ 	.short	(.L_17 - .L_16)
.L_16:
        /*004c*/ 	.word	0x00000000
        /*0050*/ 	.short	0x0002
        /*0052*/ 	.short	0x0010
        /*0054*/ 	.byte	0x00, 0xf0, 0x11, 0x00


	//----- nvinfo : EIATTR_KPARAM_INFO
	.align		4
.L_17:
        /*0058*/ 	.byte	0x04, 0x17
        /*005a*/ 	.short	(.L_19 - .L_18)
.L_18:
        /*005c*/ 	.word	0x00000000
        /*0060*/ 	.short	0x0001
        /*0062*/ 	.short	0x0008
        /*0064*/ 	.byte	0x00, 0xf5, 0x21, 0x00


	//----- nvinfo : EIATTR_KPARAM_INFO
	.align		4
.L_19:
        /*0068*/ 	.byte	0x04, 0x17
        /*006a*/ 	.short	(.L_21 - .L_20)
.L_20:
        /*006c*/ 	.word	0x00000000
        /*0070*/ 	.short	0x0000
        /*0072*/ 	.short	0x0000
        /*0074*/ 	.byte	0x00, 0xf0, 0x11, 0x00


	//----- nvinfo : EIATTR_SPARSE_MMA_MASK
	.align		4
.L_21:
        /*0078*/ 	.byte	0x03, 0x50
        /*007a*/ 	.short	0x0000


	//----- nvinfo : EIATTR_MAXREG_COUNT
	.align		4
        /*007c*/ 	.byte	0x03, 0x1b
        /*007e*/ 	.short	0x00ff


	//----- nvinfo : EIATTR_NUM_BARRIERS
	.align		4
        /*0080*/ 	.byte	0x02, 0x4c
        /*0082*/ 	.byte	0x01
	.zero		1


	//----- nvinfo : EIATTR_MERCURY_ISA_VERSION
	.align		4
        /*0084*/ 	.byte	0x03, 0x5f
        /*0086*/ 	.short	0x0101


	//----- nvinfo : EIATTR_VRC_CTA_INIT_COUNT
	.align		4
        /*0088*/ 	.byte	0x02, 0x4a
	.zero		1
	.zero		1


	//----- nvinfo : EIATTR_EXIT_INSTR_OFFSETS
	.align		4
        /*008c*/ 	.byte	0x04, 0x1c
        /*008e*/ 	.short	(.L_23 - .L_22)


	//   ....[0]....
.L_22:
        /*0090*/ 	.word	0x00000030


	//   ....[1]....
        /*0094*/ 	.word	0x000000d0


	//   ....[2]....
        /*0098*/ 	.word	0x00000360


	//   ....[3]....
        /*009c*/ 	.word	0x000003b0


	//   ....[4]....
        /*00a0*/ 	.word	0x00000680


	//----- nvinfo : EIATTR_CRS_STACK_SIZE
	.align		4
.L_23:
        /*00a4*/ 	.byte	0x04, 0x1e
        /*00a6*/ 	.short	(.L_25 - .L_24)
.L_24:
        /*00a8*/ 	.word	0x00000000


	//----- nvinfo : EIATTR_CBANK_PARAM_SIZE
	.align		4
.L_25:
        /*00ac*/ 	.byte	0x03, 0x19
        /*00ae*/ 	.short	0x002c


	//----- nvinfo : EIATTR_PARAM_CBANK
	.align		4
        /*00b0*/ 	.byte	0x04, 0x0a
        /*00b2*/ 	.short	(.L_27 - .L_26)
	.align		4
.L_26:
        /*00b4*/ 	.word	index@(.nv.constant0._Z4swapiPdiiiPii)
        /*00b8*/ 	.short	0x0380
        /*00ba*/ 	.short	0x002c


	//----- nvinfo : EIATTR_SW_WAR
	.align		4
.L_27:
        /*00bc*/ 	.byte	0x04, 0x36
        /*00be*/ 	.short	(.L_29 - .L_28)
.L_28:
        /*00c0*/ 	.word	0x00000008
.L_29:


//--------------------- .nv.callgraph             --------------------------
	.section	.nv.callgraph,"",@"SHT_CUDA_CALLGRAPH"
	.align	4
	.sectionentsize	8
	.align		4
        /*0000*/ 	.word	0x00000000
	.align		4
        /*0004*/ 	.word	0xffffffff
	.align		4
        /*0008*/ 	.word	0x00000000
	.align		4
        /*000c*/ 	.word	0xfffffffe
	.align		4
        /*0010*/ 	.word	0x00000000
	.align		4
        /*0014*/ 	.word	0xfffffffd
	.align		4
        /*0018*/ 	.word	0x00000000
	.align		4
        /*001c*/ 	.word	0xfffffffc


//--------------------- .text._Z4swapiPdiiiPii    --------------------------
	.section	.text._Z4swapiPdiiiPii,"ax",@progbits
	.align	128
        .global         _Z4swapiPdiiiPii
        .type           _Z4swapiPdiiiPii,@function
        .size           _Z4swapiPdiiiPii,(.L_x_12 - _Z4swapiPdiiiPii)
        .other          _Z4swapiPdiiiPii,@"STO_CUDA_ENTRY STV_DEFAULT"
_Z4swapiPdiiiPii:
.text._Z4swapiPdiiiPii:
[----:B------:R-:W-:Y:S08]  /*0000*/  LDC R1, c[0x0][0x37c] ;  /* 0x0000df00ff017b82 */ /* 0x000ff00000000800 */
[----:B------:R-:W0:Y:S02]  /*0010*/  S2UR UR4, SR_CTAID.X ;  /* 0x00000000000479c3 */ /* 0x000e240000002500 */
[----:B0-----:R-:W-:-:S13]  /*0020*/  ISETP.NE.AND P0, PT, RZ, UR4, PT ;  /* 0x00000004ff007c0c */ /* 0x001fda000bf05270 */
[----:B------:R-:W-:Y:S05]  /*0030*/  @P0 EXIT ;  /* 0x000000000000094d */ /* 0x000fea0003800000 */
[----:B------:R-:W0:Y:S01]  /*0040*/  LDCU UR5, c[0x0][0x3a8] ;  /* 0x00007500ff0577ac */ /* 0x000e220008000800 */
[----:B------:R-:W1:Y:S01]  /*0050*/  LDCU UR4, c[0x0][0x398] ;  /* 0x00007300ff0477ac */ /* 0x000e620008000800 */
[----:B------:R-:W2:Y:S01]  /*0060*/  LDCU.64 UR8, c[0x0][0x358] ;  /* 0x00006b00ff0877ac */ /* 0x000ea20008000a00 */
[----:B0-----:R-:W-:Y:S01]  /*0070*/  UISETP.GE.AND UP0, UPT, UR5, 0x1, UPT ;  /* 0x000000010500788c */ /* 0x001fe2000bf06270 */
[----:B-1----:R-:W-:-:S08]  /*0080*/  IMAD.U32 R0, RZ, RZ, UR4 ;  /* 0x00000004ff007e24 */ /* 0x002fd0000f8e00ff */
[----:B--2---:R-:W-:Y:S05]  /*0090*/  BRA.U !UP0, `(.L_x_0) ;  /* 0x0000000108b87547 */ /* 0x004fea000b800000 */
[----:B------:R-:W0:Y:S01]  /*00a0*/  LDC R0, c[0x0][0x394] ;  /* 0x0000e500ff007b82 */ /* 0x000e220000000800 */
[----:B------:R-:W0:Y:S02]  /*00b0*/  LDCU UR4, c[0x0][0x398] ;  /* 0x00007300ff0477ac */ /* 0x000e240008000800 */
[----:B0-----:R-:W-:-:S13]  /*00c0*/  ISETP.LE.AND P0, PT, R0, UR4, PT ;  /* 0x0000000400007c0c */ /* 0x001fda000bf03270 */
[----:B------:R-:W-:Y:S05]  /*00d0*/  @!P0 EXIT ;  /* 0x000000000000894d */ /* 0x000fea0003800000 */
[----:B------:R-:W0:Y:S01]  /*00e0*/  S2R R14, SR_TID.X ;  /* 0x00000000000e7919 */ /* 0x000e220000002100 */
[----:B------:R-:W-:Y:S01]  /*00f0*/  VIADD R0, R0, 0xffffffff ;  /* 0xffffffff00007836 */ /* 0x000fe20000000000 */
[----:B------:R-:W1:Y:S03]  /*0100*/  LDCU UR4, c[0x0][0x360] ;  /* 0x00006c00ff0477ac */ /* 0x000e660008000800 */
[----:B------:R-:W-:-:S07]  /*0110*/  IMAD.MOV.U32 R13, RZ, RZ, R0 ;  /* 0x000000ffff0d7224 */ /* 0x000fce00078e0000 */
.L_x_5:
[----:B--2---:R-:W2:Y:S02]  /*0120*/  LDC.64 R2, c[0x0][0x3a0] ;  /* 0x0000e800ff027b82 */ /* 0x004ea40000000a00 */
[----:B--2---:R-:W-:-:S05]  /*0130*/  IMAD.WIDE R2, R13, 0x4, R2 ;  /* 0x000000040d027825 */ /* 0x004fca00078e0202 */
[----:B------:R-:W2:Y:S02]  /*0140*/  LDG.E R16, desc[UR8][R2.64] ;  /* 0x0000000802107981 */ /* 0x000ea4000c1e1900 */
[----:B--2---:R-:W-:-:S05]  /*0150*/  VIADD R5, R16, 0xffffffff ;  /* 0xffffffff10057836 */ /* 0x004fca0000000000 */
[----:B------:R-:W-:-:S13]  /*0160*/  ISETP.NE.AND P0, PT, R5, R0, PT ;  /* 0x000000000500720c */ /* 0x000fda0003f05270 */
[----:B------:R-:W-:Y:S05]  /*0170*/  @!P0 BRA `(.L_x_1) ;  /* 0x0000000000648947 */ /* 0x000fea0003800000 */
[----:B------:R-:W0:Y:S01]  /*0180*/  LDCU UR5, c[0x0][0x380] ;  /* 0x00007000ff0577ac */ /* 0x000e220008000800 */
[----:B------:R-:W-:Y:S01]  /*0190*/  BSSY.RECONVERGENT B0, `(.L_x_2) ;  /* 0x0000016000007945 */ /* 0x000fe20003800200 */
[----:B------:R-:W2:Y:S01]  /*01a0*/  LDCU UR6, c[0x0][0x390] ;  /* 0x00007200ff0677ac */ /* 0x000ea20008000800 */
[----:B------:R-:W3:Y:S01]  /*01b0*/  LDCU.64 UR10, c[0x0][0x388] ;  /* 0x00007100ff0a77ac */ /* 0x000ee20008000a00 */
[----:B0-----:R-:W-:-:S13]  /*01c0*/  ISETP.GE.AND P0, PT, R14, UR5, PT ;  /* 0x000000050e007c0c */ /* 0x001fda000bf06270 */
[----:B--23--:R-:W-:Y:S05]  /*01d0*/  @P0 BRA `(.L_x_3) ;  /* 0x0000000000440947 */ /* 0x00cfea0003800000 */
[----:B------:R-:W0:Y:S01]  /*01e0*/  LDC.64 R2, c[0x0][0x388] ;  /* 0x0000e200ff027b82 */ /* 0x000e220000000a00 */
[----:B------:R-:W-:Y:S01]  /*01f0*/  SHF.R.S32.HI R18, RZ, 0x1f, R16 ;  /* 0x0000001fff127819 */ /* 0x000fe20000011410 */
[----:B------:R-:W-:-:S07]  /*0200*/  IMAD.MOV.U32 R12, RZ, RZ, R14 ;  /* 0x000000ffff0c7224 */ /* 0x000fce00078e000e */
.L_x_4:
[----:B--2---:R-:W-:-:S04]  /*0210*/  IMAD R5, R12, UR6, RZ ;  /* 0x000000060c057c24 */ /* 0x004fc8000f8e02ff */
[----:B------:R-:W-:Y:S01]  /*0220*/  IMAD.IADD R7, R5, 0x1, R0 ;  /* 0x0000000105077824 */ /* 0x000fe200078e0200 */
[----:B------:R-:W-:-:S04]  /*0230*/  IADD3 R6, P0, PT, R16, R5, RZ ;  /* 0x0000000510067210 */ /* 0x000fc80007f1e0ff */
[----:B------:R-:W-:Y:S02]  /*0240*/  LEA.HI.X.SX32 R9, R5, R18, 0x1, P0 ;  /* 0x0000001205097211 */ /* 0x000fe400000f0eff */
[----:B------:R-:W-:-:S04]  /*0250*/  LEA R4, P0, R6, UR10, 0x3 ;  /* 0x0000000a06047c11 */ /* 0x000fc8000f8018ff */
[----:B------:R-:W-:Y:S01]  /*0260*/  LEA.HI.X R5, R6, UR11, R9, 0x3, P0 ;  /* 0x0000000b06057c11 */ /* 0x000fe200080f1c09 */
[----:B0-----:R-:W-:-:S04]  /*0270*/  IMAD.WIDE R6, R7, 0x8, R2 ;  /* 0x0000000807067825 */ /* 0x001fc800078e0202 */
[----:B------:R-:W2:Y:S04]  /*0280*/  LDG.E.64 R10, desc[UR8][R4.64+-0x8] ;  /* 0xfffff808040a7981 */ /* 0x000ea8000c1e1b00 */
[----:B------:R-:W3:Y:S01]  /*0290*/  LDG.E.64 R8, desc[UR8][R6.64] ;  /* 0x0000000806087981 */ /* 0x000ee2000c1e1b00 */
[----:B-1----:R-:W-:-:S05]  /*02a0*/  VIADD R12, R12, UR4 ;  /* 0x000000040c0c7c36 */ /* 0x002fca0008000000 */
[----:B------:R-:W-:Y:S01]  /*02b0*/  ISETP.GE.AND P0, PT, R12, UR5, PT ;  /* 0x000000050c007c0c */ /* 0x000fe2000bf06270 */
[----:B--2---:R2:W-:Y:S04]  /*02c0*/  STG.E.64 desc[UR8][R6.64], R10 ;  /* 0x0000000a06007986 */ /* 0x0045e8000c101b08 */
[----:B---3--:R2:W-:Y:S08]  /*02d0*/  STG.E.64 desc[UR8][R4.64+-0x8], R8 ;  /* 0xfffff80804007986 */ /* 0x0085f0000c101b08 */
[----:B------:R-:W-:Y:S05]  /*02e0*/  @!P0 BRA `(.L_x_4) ;  /* 0xfffffffc00c88947 */ /* 0x000fea000383ffff */
.L_x_3:
[----:B-1----:R-:W-:Y:S05]  /*02f0*/  BSYNC.RECONVERGENT B0 ;  /* 0x0000000000007941 */ /* 0x002fea0003800200 */
.L_x_2:
[----:B------:R-:W-:Y:S06]  /*0300*/  BAR.SYNC.DEFER_BLOCKING 0x0 ;  /* 0x0000000000007b1d */ /* 0x000fec0000010000 */
.L_x_1:
[----:B------:R-:W3:Y:S01]  /*0310*/  LDCU UR5, c[0x0][0x398] ;  /* 0x00007300ff0577ac */ /* 0x000ee20008000800 */
[----:B------:R-:W4:Y:S01]  /*0320*/  LDC R2, c[0x0][0x3a8] ;  /* 0x0000ea00ff027b82 */ /* 0x000f220000000800 */
[----:B------:R-:W-:-:S05]  /*0330*/  VIADD R0, R0, 0x1 ;  /* 0x0000000100007836 */ /* 0x000fca0000000000 */
[----:B---3--:R-:W-:Y:S01]  /*0340*/  ISETP.NE.AND P0, PT, R0, UR5, PT ;  /* 0x0000000500007c0c */ /* 0x008fe2000bf05270 */
[----:B----4-:R-:W-:-:S12]  /*0350*/  IMAD.IADD R13, R13, 0x1, R2 ;  /* 0x000000010d0d7824 */ /* 0x010fd800078e0202 */
[----:B-1----:R-:W-:Y:S05]  /*0360*/  @!P0 EXIT ;  /* 0x000000000000894d */ /* 0x002fea0003800000 */
[----:B------:R-:W-:Y:S05]  /*0370*/  BRA `(.L_x_5) ;  /* 0xfffffffc00687947 */ /* 0x000fea000383ffff */
.L_x_0:
[----:B------:R-:W0:Y:S01]  /*0380*/  LDC R2, c[0x0][0x394] ;  /* 0x0000e500ff027b82 */ /* 0x000e220000000800 */
[----:B------:R-:W0:Y:S02]  /*0390*/  LDCU UR4, c[0x0][0x398] ;  /* 0x00007300ff0477ac */ /* 0x000e240008000800 */
[----:B0-----:R-:W-:-:S13]  /*03a0*/  ISETP.LE.AND P0, PT, R2, UR4, PT ;  /* 0x0000000402007c0c */ /* 0x001fda000bf03270 */
[----:B------:R-:W-:Y:S05]  /*03b0*/  @!P0 EXIT ;  /* 0x000000000000894d */ /* 0x000fea0003800000 */
[----:B------:R-:W0:Y:S01]  /*03c0*/  S2R R14, SR_TID.X ;  /* 0x00000000000e7919 */ /* 0x000e220000002100 */
[----:B------:R-:W-:Y:S01]  /*03d0*/  UIADD3 UR4, UPT, UPT, -UR4, 0x1, URZ ;  /* 0x0000000104047890 */ /* 0x000fe2000fffe1ff */
[----:B------:R-:W1:Y:S03]  /*03e0*/  LDCU UR6, c[0x0][0x360] ;  /* 0x00006c00ff0677ac */ /* 0x000e660008000800 */
[----:B------:R-:W-:-:S06]  /*03f0*/  UIMAD UR4, UR4, UR5, URZ ;  /* 0x00000005040472a4 */ /* 0x000fcc000f8e02ff */
[----:B------:R-:W-:-:S07]  /*0400*/  IMAD.U32 R11, RZ, RZ, UR4 ;  /* 0x00000004ff0b7e24 */ /* 0x000fce000f8e00ff */
.L_x_10:
[----:B------:R-:W2:Y:S02]  /*0410*/  LDC.64 R2, c[0x0][0x3a0] ;  /* 0x0000e800ff027b82 */ /* 0x000ea40000000a00 */
[----:B--2---:R-:W-:-:S05]  /*0420*/  IMAD.WIDE R2, R11, 0x4, R2 ;  /* 0x000000040b027825 */ /* 0x004fca00078e0202 */
[----:B------:R-:W2:Y:S02]  /*0430*/  LDG.E R12, desc[UR8][R2.64] ;  /* 0x00000008020c7981 */ /* 0x000ea4000c1e1900 */
[----:B--2---:R-:W-:-:S13]  /*0440*/  ISETP.NE.AND P0, PT, R12, R0, PT ;  /* 0x000000000c00720c */ /* 0x004fda0003f05270 */
[----:B------:R-:W-:Y:S05]  /*0450*/  @!P0 BRA `(.L_x_6) ;  /* 0x0000000000708947 */ /* 0x000fea0003800000 */
[----:B------:R-:W0:Y:S01]  /*0460*/  LDCU UR4, c[0x0][0x380] ;  /* 0x00007000ff0477ac */ /* 0x000e220008000800 */
[----:B------:R-:W-:Y:S01]  /*0470*/  BSSY.RECONVERGENT B0, `(.L_x_7) ;  /* 0x0000019000007945 */ /* 0x000fe20003800200 */
[----:B------:R-:W2:Y:S01]  /*0480*/  LDCU UR5, c[0x0][0x390] ;  /* 0x00007200ff0577ac */ /* 0x000ea20008000800 */
[----:B------:R-:W3:Y:S01]  /*0490*/  LDCU.64 UR10, c[0x0][0x388] ;  /* 0x00007100ff0a77ac */ /* 0x000ee20008000a00 */
[----:B0-----:R-:W-:-:S13]  /*04a0*/  ISETP.GE.AND P0, PT, R14, UR4, PT ;  /* 0x000000040e007c0c */ /* 0x001fda000bf06270 */
[----:B--23--:R-:W-:Y:S05]  /*04b0*/  @P0 BRA `(.L_x_8) ;  /* 0x0000000000500947 */ /* 0x00cfea0003800000 */
[----:B------:R-:W-:Y:S01]  /*04c0*/  SHF.R.S32.HI R13, RZ, 0x1f, R12 ;  /* 0x0000001fff0d7819 */ /* 0x000fe2000001140c */
[----:B------:R-:W-:Y:S01]  /*04d0*/  IMAD.MOV.U32 R10, RZ, RZ, R14 ;  /* 0x000000ffff0a7224 */ /* 0x000fe200078e000e */
[----:B------:R-:W-:-:S07]  /*04e0*/  SHF.R.S32.HI R15, RZ, 0x1f, R0 ;  /* 0x0000001fff0f7819 */ /* 0x000fce0000011400 */
.L_x_9:
[----:B0-----:R-:W-:-:S05]  /*04f0*/  IMAD R3, R10, UR5, RZ ;  /* 0x000000050a037c24 */ /* 0x001fca000f8e02ff */
[----:B------:R-:W-:Y:S02]  /*0500*/  SHF.R.S32.HI R2, RZ, 0x1f, R3 ;  /* 0x0000001fff027819 */ /* 0x000fe40000011403 */
[----:B------:R-:W-:Y:S02]  /*0510*/  IADD3 R5, P1, PT, R12, R3, RZ ;  /* 0x000000030c057210 */ /* 0x000fe40007f3e0ff */
[----:B------:R-:W-:-:S03]  /*0520*/  IADD3 R7, P0, PT, R3, R0, RZ ;  /* 0x0000000003077210 */ /* 0x000fc60007f1e0ff */
[--C-:B------:R-:W-:Y:S01]  /*0530*/  IMAD.X R6, R13, 0x1, R2.reuse, P1 ;  /* 0x000000010d067824 */ /* 0x100fe200008e0602 */
[----:B------:R-:W-:Y:S01]  /*0540*/  LEA R4, P1, R5, UR10, 0x3 ;  /* 0x0000000a05047c11 */ /* 0x000fe2000f8218ff */
[----:B------:R-:W-:Y:S01]  /*0550*/  IMAD.X R8, R15, 0x1, R2, P0 ;  /* 0x000000010f087824 */ /* 0x000fe200000e0602 */
[----:B------:R-:W-:Y:S02]  /*0560*/  LEA R2, P0, R7, UR10, 0x3 ;  /* 0x0000000a07027c11 */ /* 0x000fe4000f8018ff */
[----:B------:R-:W-:Y:S02]  /*0570*/  LEA.HI.X R5, R5, UR11, R6, 0x3, P1 ;  /* 0x0000000b05057c11 */ /* 0x000fe400088f1c06 */
[----:B------:R-:W-:-:S03]  /*0580*/  LEA.HI.X R3, R7, UR11, R8, 0x3, P0 ;  /* 0x0000000b07037c11 */ /* 0x000fc600080f1c08 */
[----:B------:R-:W2:Y:S04]  /*0590*/  LDG.E.64 R8, desc[UR8][R4.64+-0x8] ;  /* 0xfffff80804087981 */ /* 0x000ea8000c1e1b00 */
[----:B------:R-:W3:Y:S01]  /*05a0*/  LDG.E.64 R6, desc[UR8][R2.64+-0x8] ;  /* 0xfffff80802067981 */ /* 0x000ee2000c1e1b00 */
[----:B-1----:R-:W-:-:S05]  /*05b0*/  VIADD R10, R10, UR6 ;  /* 0x000000060a0a7c36 */ /* 0x002fca0008000000 */
[----:B------:R-:W-:Y:S01]  /*05c0*/  ISETP.GE.AND P0, PT, R10, UR4, PT ;  /* 0x000000040a007c0c */ /* 0x000fe2000bf06270 */
[----:B--2---:R0:W-:Y:S04]  /*05d0*/  STG.E.64 desc[UR8][R2.64+-0x8], R8 ;  /* 0xfffff80802007986 */ /* 0x0041e8000c101b08 */
[----:B---3--:R0:W-:Y:S08]  /*05e0*/  STG.E.64 desc[UR8][R4.64+-0x8], R6 ;  /* 0xfffff80604007986 */ /* 0x0081f0000c101b08 */
[----:B------:R-:W-:Y:S05]  /*05f0*/  @!P0 BRA `(.L_x_9) ;  /* 0xfffffffc00bc8947 */ /* 0x000fea000383ffff */
.L_x_8:
[----:B-1----:R-:W-:Y:S05]  /*0600*/  BSYNC.RECONVERGENT B0 ;  /* 0x0000000000007941 */ /* 0x002fea0003800200 */
.L_x_7:
[----:B------:R-:W-:Y:S06]  /*0610*/  BAR.SYNC.DEFER_BLOCKING 0x0 ;  /* 0x0000000000007b1d */ /* 0x000fec0000010000 */
.L_x_6:
[----:B------:R-:W2:Y:S01]  /*0620*/  LDCU UR4, c[0x0][0x394] ;  /* 0x00007280ff0477ac */ /* 0x000ea20008000800 */
[----:B0-----:R-:W0:Y:S01]  /*0630*/  LDC R2, c[0x0][0x3a8] ;  /* 0x0000ea00ff027b82 */ /* 0x001e220000000800 */
[C---:B--2---:R-:W-:Y:S01]  /*0640*/  ISETP.GT.AND P0, PT, R0.reuse, UR4, PT ;  /* 0x0000000400007c0c */ /* 0x044fe2000bf04270 */
[----:B------:R-:W-:Y:S02]  /*0650*/  VIADD R0, R0, 0xffffffff ;  /* 0xffffffff00007836 */ /* 0x000fe40000000000 */
[----:B0-----:R-:W-:-:S10]  /*0660*/  IMAD.IADD R11, R11, 0x1, R2 ;  /* 0x000000010b0b7824 */ /* 0x001fd400078e0202 */
[----:B------:R-:W-:Y:S05]  /*0670*/  @P0 BRA `(.L_x_10) ;  /* 0xfffffffc00640947 */ /* 0x000fea000383ffff */
[----:B-1----:R-:W-:Y:S05]  /*0680*/  EXIT ;  /* 0x000000000000794d */ /* 0x002fea0003800000 */
.L_x_11:
[----:B------:R-:W-:-:S00]  /*0690*/  BRA `(.L_x_11) ;  /* 0xfffffffc00fc7947 */ /* 0x000fc0000383ffff */
[----:B------:R-:W-:-:S00]  /*06a0*/  NOP ;  /* 0x0000000000007918 */ /* 0x000fc00000000000 */
        /* <DEDUP_REMOVED lines=13> */
.L_x_12:


//--------------------- .nv.shared.reserved.0     --------------------------
	.section	.nv.shared.reserved.0,"aw",@nobits
	.weak		__nv_reservedSMEM_offset_0_alias
	.size		__nv_reservedSMEM_offset_0_alias, 0, 64
	.other		__nv_reservedSMEM_offset_0_alias,@"STO_CUDA_RESERVED_SHARED STV_DEFAULT"
__nv_reservedSMEM_offset_0_alias:
	.zero		0
	.zero		64


//--------------------- .nv.constant0._Z4swapiPdiiiPii --------------------------
	.section	.nv.constant0._Z4swapiPdiiiPii,"a",@progbits
	.sectionflags	@""
	.align	4
.nv.constant0._Z4swapiPdiiiPii:
	.zero		940


//--------------------- SYMBOLS --------------------------

	.type		.nv.reservedSmem.offset0,@object
	.size		.nv.reservedSmem.offset0,0x4
